//
// Generated by NVIDIA NVVM Compiler
//
// Compiler Build ID: CL-36424714
// Cuda compilation tools, release 13.0, V13.0.88
// Based on NVVM 20.0.0
//

.version 9.0
.target sm_100
.address_size 64

	// .globl	_Z10helloworldv
.extern .func  (.param .b32 func_retval0) vprintf
(
	.param .b64 vprintf_param_0,
	.param .b64 vprintf_param_1
)
;
// _ZZ3mulPiS_S_E1c has been demoted
.global .align 1 .b8 $str[14] = {72, 101, 108, 108, 111, 32, 87, 111, 114, 108, 100, 33, 10};

.visible .entry _Z10helloworldv()
{
	.reg .b32 	%r<3>;
	.reg .b64 	%rd<3>;

	mov.u64 	%rd1, $str;
	cvta.global.u64 	%rd2, %rd1;
	{ // callseq 0, 0
	.param .b64 param0;
	st.param.b64 	[param0], %rd2;
	.param .b64 param1;
	st.param.b64 	[param1], 0;
	.param .b32 retval0;
	call.uni (retval0), 
	vprintf, 
	(
	param0, 
	param1
	);
	ld.param.b32 	%r1, [retval0];
	} // callseq 0
	ret;

}
	// .globl	_Z3mulPiS_S_
.visible .entry _Z3mulPiS_S_(
	.param .u64 .ptr .align 1 _Z3mulPiS_S__param_0,
	.param .u64 .ptr .align 1 _Z3mulPiS_S__param_1,
	.param .u64 .ptr .align 1 _Z3mulPiS_S__param_2
)
{
	.reg .pred 	%p<7>;
	.reg .b32 	%r<24>;
	.reg .b64 	%rd<10>;
	// demoted variable
	.shared .align 4 .b8 _ZZ3mulPiS_S_E1c[192];
	ld.param.u64 	%rd2, [_Z3mulPiS_S__param_0];
	ld.param.u64 	%rd3, [_Z3mulPiS_S__param_1];
	ld.param.u64 	%rd1, [_Z3mulPiS_S__param_2];
	cvta.to.global.u64 	%rd4, %rd3;
	cvta.to.global.u64 	%rd5, %rd2;
	mov.u32 	%r1, %tid.x;
	mul.wide.u32 	%rd6, %r1, 4;
	add.s64 	%rd7, %rd5, %rd6;
	ld.global.u32 	%r3, [%rd7];
	add.s64 	%rd8, %rd4, %rd6;
	ld.global.u32 	%r4, [%rd8];
	mul.lo.s32 	%r5, %r4, %r3;
	shl.b32 	%r6, %r1, 2;
	mov.u32 	%r7, _ZZ3mulPiS_S_E1c;
	add.s32 	%r2, %r7, %r6;
	st.shared.u32 	[%r2], %r5;
	bar.sync 	0;
	setp.gt.u32 	%p1, %r1, 23;
	@%p1 bra 	$L__BB1_2;
	ld.shared.u32 	%r8, [%r2+96];
	ld.shared.u32 	%r9, [%r2];
	add.s32 	%r10, %r9, %r8;
	st.shared.u32 	[%r2], %r10;
$L__BB1_2:
	bar.sync 	0;
	setp.gt.u32 	%p2, %r1, 11;
	@%p2 bra 	$L__BB1_4;
	ld.shared.u32 	%r11, [%r2+48];
	ld.shared.u32 	%r12, [%r2];
	add.s32 	%r13, %r12, %r11;
	st.shared.u32 	[%r2], %r13;
$L__BB1_4:
	bar.sync 	0;
	setp.gt.u32 	%p3, %r1, 5;
	@%p3 bra 	$L__BB1_6;
	ld.shared.u32 	%r14, [%r2+24];
	ld.shared.u32 	%r15, [%r2];
	add.s32 	%r16, %r15, %r14;
	st.shared.u32 	[%r2], %r16;
$L__BB1_6:
	bar.sync 	0;
	setp.gt.u32 	%p4, %r1, 2;
	@%p4 bra 	$L__BB1_8;
	ld.shared.u32 	%r17, [%r2+12];
	ld.shared.u32 	%r18, [%r2];
	add.s32 	%r19, %r18, %r17;
	st.shared.u32 	[%r2], %r19;
$L__BB1_8:
	bar.sync 	0;
	setp.ne.s32 	%p5, %r1, 0;
	@%p5 bra 	$L__BB1_10;
	ld.shared.u32 	%r20, [_ZZ3mulPiS_S_E1c+4];
	ld.shared.u32 	%r21, [%r2];
	add.s32 	%r22, %r21, %r20;
	st.shared.u32 	[%r2], %r22;
$L__BB1_10:
	setp.ne.s32 	%p6, %r1, 0;
	bar.sync 	0;
	@%p6 bra 	$L__BB1_12;
	ld.shared.u32 	%r23, [_ZZ3mulPiS_S_E1c];
	cvta.to.global.u64 	%rd9, %rd1;
	st.global.u32 	[%rd9], %r23;
$L__BB1_12:
	ret;

}


// ===== COMPILED SASS (sm_100) =====

	.target	sm_100

	.elftype	@"ET_EXEC"


//--------------------- .note.nv.tkinfo           --------------------------
	.section	.note.nv.tkinfo,"",@"SHT_NOTE"
	.sectionflags	@"SHF_NOTE_NV_TKINFO"
	.tkinfo
        /*0018*/ 	.word	0x00000002
        /*0030*/ 	.string	""
        /*0030*/ 	.string	"ptxas"
        /*0030*/ 	.string	"Cuda compilation tools, release 13.0, V13.0.88"
        /*0030*/ 	.string	"Build cuda_13.0.r13.0/compiler.36424714_0"
        /*0030*/ 	.string	"-arch sm_100 -m 64 "



//--------------------- .note.nv.cuinfo           --------------------------
	.section	.note.nv.cuinfo,"",@"SHT_NOTE"
	.sectionflags	@"SHF_NOTE_NV_CUINFO"
        /*0018*/ 	.short	0x0002
        /*001a*/ 	.short	0x0064
        /*001c*/ 	.short	0x0082
	.zero		2


//--------------------- .nv.info                  --------------------------
	.section	.nv.info,"",@"SHT_CUDA_INFO"
	.align	4


	//----- nvinfo : EIATTR_REGCOUNT
	.align		4
        /*0000*/ 	.byte	0x04, 0x2f
        /*0002*/ 	.short	(.L_2 - .L_1)
	.align		4
.L_1:
        /*0004*/ 	.word	index@(_Z10helloworldv)
        /*0008*/ 	.word	0x00000018


	//----- nvinfo : EIATTR_FRAME_SIZE
	.align		4
.L_2:
        /*000c*/ 	.byte	0x04, 0x11
        /*000e*/ 	.short	(.L_4 - .L_3)
	.align		4
.L_3:
        /*0010*/ 	.word	index@(_Z10helloworldv)
        /*0014*/ 	.word	0x00000000


	//----- nvinfo : EIATTR_REGCOUNT
	.align		4
.L_4:
        /*0018*/ 	.byte	0x04, 0x2f
        /*001a*/ 	.short	(.L_6 - .L_5)
	.align		4
.L_5:
        /*001c*/ 	.word	index@(_Z3mulPiS_S_)
        /*0020*/ 	.word	0x0000000c


	//----- nvinfo : EIATTR_FRAME_SIZE
	.align		4
.L_6:
        /*0024*/ 	.byte	0x04, 0x11
        /*0026*/ 	.short	(.L_8 - .L_7)
	.align		4
.L_7:
        /*0028*/ 	.word	index@(_Z3mulPiS_S_)
        /*002c*/ 	.word	0x00000000


	//----- nvinfo : EIATTR_MIN_STACK_SIZE
	.align		4
.L_8:
        /*0030*/ 	.byte	0x04, 0x12
        /*0032*/ 	.short	(.L_10 - .L_9)
	.align		4
.L_9:
        /*0034*/ 	.word	index@(_Z3mulPiS_S_)
        /*0038*/ 	.word	0x00000000


	//----- nvinfo : EIATTR_MIN_STACK_SIZE
	.align		4
.L_10:
        /*003c*/ 	.byte	0x04, 0x12
        /*003e*/ 	.short	(.L_12 - .L_11)
	.align		4
.L_11:
        /*0040*/ 	.word	index@(_Z10helloworldv)
        /*0044*/ 	.word	0x00000000
.L_12:


//--------------------- .nv.compat                --------------------------
	.section	.nv.compat,"",@"SHT_CUDA_COMPAT_INFO"
	.align	4
        /*0000*/ 	.byte	0x02, 0x09, 0x00, 0x00, 0x02, 0x02, 0x01, 0x00, 0x02, 0x05, 0x05, 0x00, 0x03, 0x07, 0x01, 0x01
        /*0010*/ 	.byte	0x02, 0x03, 0x00, 0x00, 0x02, 0x06, 0x01, 0x00, 0x04, 0x0b, 0x08, 0x00, 0x09, 0x00, 0x00, 0x00
        /*0020*/ 	.byte	0x00, 0x00, 0x00, 0x00


//--------------------- .nv.info._Z3mulPiS_S_     --------------------------
	.section	.nv.info._Z3mulPiS_S_,"",@"SHT_CUDA_INFO"
	.sectionflags	@""
	.align	4


	//----- nvinfo : EIATTR_CUDA_API_VERSION
	.align		4
        /*0000*/ 	.byte	0x04, 0x37
        /*0002*/ 	.short	(.L_14 - .L_13)
.L_13:
        /*0004*/ 	.word	0x00000082


	//----- nvinfo : EIATTR_KPARAM_INFO
	.align		4
.L_14:
        /*0008*/ 	.byte	0x04, 0x17
        /*000a*/ 	.short	(.L_16 - .L_15)
.L_15:
        /*000c*/ 	.word	0x00000000
        /*0010*/ 	.short	0x0002
        /*0012*/ 	.short	0x0010
        /*0014*/ 	.byte	0x00, 0xf5, 0x21, 0x00


	//----- nvinfo : EIATTR_KPARAM_INFO
	.align		4
.L_16:
        /*0018*/ 	.byte	0x04, 0x17
        /*001a*/ 	.short	(.L_18 - .L_17)
.L_17:
        /*001c*/ 	.word	0x00000000
        /*0020*/ 	.short	0x0001
        /*0022*/ 	.short	0x0008
        /*0024*/ 	.byte	0x00, 0xf5, 0x21, 0x00


	//----- nvinfo : EIATTR_KPARAM_INFO
	.align		4
.L_18:
        /*0028*/ 	.byte	0x04, 0x17
        /*002a*/ 	.short	(.L_20 - .L_19)
.L_19:
        /*002c*/ 	.word	0x00000000
        /*0030*/ 	.short	0x0000
        /*0032*/ 	.short	0x0000
        /*0034*/ 	.byte	0x00, 0xf5, 0x21, 0x00


	//----- nvinfo : EIATTR_SPARSE_MMA_MASK
	.align		4
.L_20:
        /*0038*/ 	.byte	0x03, 0x50
        /*003a*/ 	.short	0x0000


	//----- nvinfo : EIATTR_MAXREG_COUNT
	.align		4
        /*003c*/ 	.byte	0x03, 0x1b
        /*003e*/ 	.short	0x00ff


	//----- nvinfo : EIATTR_NUM_BARRIERS
	.align		4
        /*0040*/ 	.byte	0x02, 0x4c
        /*0042*/ 	.byte	0x01
	.zero		1


	//----- nvinfo : EIATTR_MERCURY_ISA_VERSION
	.align		4
        /*0044*/ 	.byte	0x03, 0x5f
        /*0046*/ 	.short	0x0101


	//----- nvinfo : EIATTR_VRC_CTA_INIT_COUNT
	.align		4
        /*0048*/ 	.byte	0x02, 0x4a
	.zero		1
	.zero		1


	//----- nvinfo : EIATTR_EXIT_INSTR_OFFSETS
	.align		4
        /*004c*/ 	.byte	0x04, 0x1c
        /*004e*/ 	.short	(.L_22 - .L_21)


	//   ....[0]....
.L_21:
        /*0050*/ 	.word	0x000002e0


	//   ....[1]....
        /*0054*/ 	.word	0x00000320


	//----- nvinfo : EIATTR_CBANK_PARAM_SIZE
	.align		4
.L_22:
        /*0058*/ 	.byte	0x03, 0x19
        /*005a*/ 	.short	0x0018


	//----- nvinfo : EIATTR_PARAM_CBANK
	.align		4
        /*005c*/ 	.byte	0x04, 0x0a
        /*005e*/ 	.short	(.L_24 - .L_23)
	.align		4
.L_23:
        /*0060*/ 	.word	index@(.nv.constant0._Z3mulPiS_S_)
        /*0064*/ 	.short	0x0380
        /*0066*/ 	.short	0x0018


	//----- nvinfo : EIATTR_SW_WAR
	.align		4
.L_24:
        /*0068*/ 	.byte	0x04, 0x36
        /*006a*/ 	.short	(.L_26 - .L_25)
.L_25:
        /*006c*/ 	.word	0x00000008
.L_26:


//--------------------- .nv.info._Z10helloworldv  --------------------------
	.section	.nv.info._Z10helloworldv,"",@"SHT_CUDA_INFO"
	.sectionflags	@""
	.align	4


	//----- nvinfo : EIATTR_CUDA_API_VERSION
	.align		4
        /*0000*/ 	.byte	0x04, 0x37
        /*0002*/ 	.short	(.L_28 - .L_27)
.L_27:
        /*0004*/ 	.word	0x00000082


	//----- nvinfo : EIATTR_SPARSE_MMA_MASK
	.align		4
.L_28:
        /*0008*/ 	.byte	0x03, 0x50
        /*000a*/ 	.short	0x0000


	//----- nvinfo : EIATTR_MAXREG_COUNT
	.align		4
        /*000c*/ 	.byte	0x03, 0x1b
        /*000e*/ 	.short	0x00ff


	//----- nvinfo : EIATTR_EXTERNS
	.align		4
        /*0010*/ 	.byte	0x04, 0x0f
        /*0012*/ 	.short	(.L_30 - .L_29)


	//   ....[0]....
	.align		4
.L_29:
        /*0014*/ 	.word	index@(vprintf)


	//----- nvinfo : EIATTR_MERCURY_ISA_VERSION
	.align		4
.L_30:
        /*0018*/ 	.byte	0x03, 0x5f
        /*001a*/ 	.short	0x0101


	//----- nvinfo : EIATTR_VRC_CTA_INIT_COUNT
	.align		4
        /*001c*/ 	.byte	0x02, 0x4a
	.zero		1
	.zero		1


	//----- nvinfo : EIATTR_SYSCALL_OFFSETS
	.align		4
        /*0020*/ 	.byte	0x04, 0x46
        /*0022*/ 	.short	(.L_32 - .L_31)


	//   ....[0]....
.L_31:
        /*0024*/ 	.word	0x00000080


	//----- nvinfo : EIATTR_EXIT_INSTR_OFFSETS
	.align		4
.L_32:
        /*0028*/ 	.byte	0x04, 0x1c
        /*002a*/ 	.short	(.L_34 - .L_33)


	//   ....[0]....
.L_33:
        /*002c*/ 	.word	0x00000090


	//----- nvinfo : EIATTR_SW_WAR
	.align		4
.L_34:
        /*0030*/ 	.byte	0x04, 0x36
        /*0032*/ 	.short	(.L_36 - .L_35)
.L_35:
        /*0034*/ 	.word	0x00000008
.L_36:


//--------------------- .nv.callgraph             --------------------------
	.section	.nv.callgraph,"",@"SHT_CUDA_CALLGRAPH"
	.align	4
	.sectionentsize	8
	.align		4
        /*0000*/ 	.word	0x00000000
	.align		4
        /*0004*/ 	.word	0xffffffff
	.align		4
        /*0008*/ 	.word	index@(_Z10helloworldv)
	.align		4
        /*000c*/ 	.word	index@(vprintf)
	.align		4
        /*0010*/ 	.word	0x00000000
	.align		4
        /*0014*/ 	.word	0xfffffffe
	.align		4
        /*0018*/ 	.word	0x00000000
	.align		4
        /*001c*/ 	.word	0xfffffffd
	.align		4
        /*0020*/ 	.word	0x00000000
	.align		4
        /*0024*/ 	.word	0xfffffffc


//--------------------- .nv.constant4             --------------------------
	.section	.nv.constant4,"a",@progbits
	.align	8
	.align		8
.nv.constant4:
        /*0000*/ 	.dword	$str
	.align		8
        /*0008*/ 	.dword	vprintf


//--------------------- .text._Z3mulPiS_S_        --------------------------
	.section	.text._Z3mulPiS_S_,"ax",@progbits
	.align	128
        .global         _Z3mulPiS_S_
        .type           _Z3mulPiS_S_,@function
        .size           _Z3mulPiS_S_,(.L_x_3 - _Z3mulPiS_S_)
        .other          _Z3mulPiS_S_,@"STO_CUDA_ENTRY STV_DEFAULT"
_Z3mulPiS_S_:
.text._Z3mulPiS_S_:
[----:B------:R-:W-:Y:S01]  /*0000*/  LDC R1, c[0x0][0x37c] ;  /* 0x0000df00ff017b82 */ /* 0x000fe20000000800 */
[----:B------:R-:W0:Y:S07]  /*0010*/  S2R R9, SR_TID.X ;  /* 0x0000000000097919 */ /* 0x000e2e0000002100 */
[----:B------:R-:W0:Y:S01]  /*0020*/  LDC.64 R2, c[0x0][0x380] ;  /* 0x0000e000ff027b82 */ /* 0x000e220000000a00 */
[----:B------:R-:W1:Y:S07]  /*0030*/  LDCU.64 UR6, c[0x0][0x358] ;  /* 0x00006b00ff0677ac */ /* 0x000e6e0008000a00 */
[----:B------:R-:W2:Y:S01]  /*0040*/  LDC.64 R4, c[0x0][0x388] ;  /* 0x0000e200ff047b82 */ /* 0x000ea20000000a00 */
[----:B0-----:R-:W-:-:S04]  /*0050*/  IMAD.WIDE.U32 R2, R9, 0x4, R2 ;  /* 0x0000000409027825 */ /* 0x001fc800078e0002 */
[C---:B--2---:R-:W-:Y:S02]  /*0060*/  IMAD.WIDE.U32 R4, R9.reuse, 0x4, R4 ;  /* 0x0000000409047825 */ /* 0x044fe400078e0004 */
[----:B-1----:R-:W2:Y:S04]  /*0070*/  LDG.E R2, desc[UR6][R2.64] ;  /* 0x0000000602027981 */ /* 0x002ea8000c1e1900 */
[----:B------:R-:W2:Y:S01]  /*0080*/  LDG.E R5, desc[UR6][R4.64] ;  /* 0x0000000604057981 */ /* 0x000ea2000c1e1900 */
[----:B------:R-:W0:Y:S01]  /*0090*/  S2UR UR5, SR_CgaCtaId ;  /* 0x00000000000579c3 */ /* 0x000e220000008800 */
[----:B------:R-:W-:Y:S01]  /*00a0*/  UMOV UR4, 0x400 ;  /* 0x0000040000047882 */ /* 0x000fe20000000000 */
[C---:B------:R-:W-:Y:S02]  /*00b0*/  ISETP.GT.U32.AND P0, PT, R9.reuse, 0x17, PT ;  /* 0x000000170900780c */ /* 0x040fe40003f04070 */
[----:B------:R-:W-:Y:S01]  /*00c0*/  ISETP.GT.U32.AND P1, PT, R9, 0xb, PT ;  /* 0x0000000b0900780c */ /* 0x000fe20003f24070 */
[----:B0-----:R-:W-:-:S06]  /*00d0*/  ULEA UR4, UR5, UR4, 0x18 ;  /* 0x0000000405047291 */ /* 0x001fcc000f8ec0ff */
[----:B------:R-:W-:Y:S01]  /*00e0*/  LEA R7, R9, UR4, 0x2 ;  /* 0x0000000409077c11 */ /* 0x000fe2000f8e10ff */
[----:B--2---:R-:W-:-:S05]  /*00f0*/  IMAD R0, R2, R5, RZ ;  /* 0x0000000502007224 */ /* 0x004fca00078e02ff */
[----:B------:R-:W-:Y:S01]  /*0100*/  STS [R7], R0 ;  /* 0x0000000007007388 */ /* 0x000fe20000000800 */
[----:B------:R-:W-:Y:S06]  /*0110*/  BAR.SYNC.DEFER_BLOCKING 0x0 ;  /* 0x0000000000007b1d */ /* 0x000fec0000010000 */
[----:B------:R-:W-:Y:S04]  /*0120*/  @!P0 LDS R6, [R7+0x60] ;  /* 0x0000600007068984 */ /* 0x000fe80000000800 */
[----:B------:R-:W0:Y:S02]  /*0130*/  @!P0 LDS R3, [R7] ;  /* 0x0000000007038984 */ /* 0x000e240000000800 */
[----:B0-----:R-:W-:-:S05]  /*0140*/  @!P0 IMAD.IADD R6, R6, 0x1, R3 ;  /* 0x0000000106068824 */ /* 0x001fca00078e0203 */
[----:B------:R-:W-:Y:S01]  /*0150*/  @!P0 STS [R7], R6 ;  /* 0x0000000607008388 */ /* 0x000fe20000000800 */
[----:B------:R-:W-:Y:S01]  /*0160*/  BAR.SYNC.DEFER_BLOCKING 0x0 ;  /* 0x0000000000007b1d */ /* 0x000fe20000010000 */
[----:B------:R-:W-:-:S05]  /*0170*/  ISETP.GT.U32.AND P0, PT, R9, 0x5, PT ;  /* 0x000000050900780c */ /* 0x000fca0003f04070 */
        /* <DEDUP_REMOVED lines=8> */
[----:B0-----:R-:W-:-:S05]  /*0200*/  @!P0 IADD3 R0, PT, PT, R0, R3, RZ ;  /* 0x0000000300008210 */ /* 0x001fca0007ffe0ff */
[----:B------:R-:W-:Y:S01]  /*0210*/  @!P0 STS [R7], R0 ;  /* 0x0000000007008388 */ /* 0x000fe20000000800 */
[----:B------:R-:W-:Y:S01]  /*0220*/  BAR.SYNC.DEFER_BLOCKING 0x0 ;  /* 0x0000000000007b1d */ /* 0x000fe20000010000 */
[----:B------:R-:W-:-:S05]  /*0230*/  ISETP.NE.AND P0, PT, R9, RZ, PT ;  /* 0x000000ff0900720c */ /* 0x000fca0003f05270 */
[----:B------:R-:W-:Y:S04]  /*0240*/  @!P1 LDS R3, [R7+0xc] ;  /* 0x00000c0007039984 */ /* 0x000fe80000000800 */
[----:B------:R-:W0:Y:S02]  /*0250*/  @!P1 LDS R4, [R7] ;  /* 0x0000000007049984 */ /* 0x000e240000000800 */
[----:B0-----:R-:W-:-:S05]  /*0260*/  @!P1 IMAD.IADD R4, R3, 0x1, R4 ;  /* 0x0000000103049824 */ /* 0x001fca00078e0204 */
[----:B------:R-:W-:Y:S01]  /*0270*/  @!P1 STS [R7], R4 ;  /* 0x0000000407009388 */ /* 0x000fe20000000800 */
[----:B------:R-:W-:Y:S06]  /*0280*/  BAR.SYNC.DEFER_BLOCKING 0x0 ;  /* 0x0000000000007b1d */ /* 0x000fec0000010000 */
[----:B------:R-:W-:Y:S04]  /*0290*/  @!P0 LDS R2, [UR4+0x4] ;  /* 0x00000404ff028984 */ /* 0x000fe80008000800 */
[----:B------:R-:W0:Y:S02]  /*02a0*/  @!P0 LDS R3, [R7] ;  /* 0x0000000007038984 */ /* 0x000e240000000800 */
[----:B0-----:R-:W-:-:S05]  /*02b0*/  @!P0 IADD3 R2, PT, PT, R2, R3, RZ ;  /* 0x0000000302028210 */ /* 0x001fca0007ffe0ff */
[----:B------:R0:W-:Y:S01]  /*02c0*/  @!P0 STS [R7], R2 ;  /* 0x0000000207008388 */ /* 0x0001e20000000800 */
[----:B------:R-:W-:Y:S06]  /*02d0*/  BAR.SYNC.DEFER_BLOCKING 0x0 ;  /* 0x0000000000007b1d */ /* 0x000fec0000010000 */
[----:B------:R-:W-:Y:S05]  /*02e0*/  @P0 EXIT ;  /* 0x000000000000094d */ /* 0x000fea0003800000 */
[----:B------:R-:W1:Y:S01]  /*02f0*/  LDS R5, [UR4] ;  /* 0x00000004ff057984 */ /* 0x000e620008000800 */
[----:B0-----:R-:W1:Y:S03]  /*0300*/  LDC.64 R2, c[0x0][0x390] ;  /* 0x0000e400ff027b82 */ /* 0x001e660000000a00 */
[----:B-1----:R-:W-:Y:S01]  /*0310*/  STG.E desc[UR6][R2.64], R5 ;  /* 0x0000000502007986 */ /* 0x002fe2000c101906 */
[----:B------:R-:W-:Y:S05]  /*0320*/  EXIT ;  /* 0x000000000000794d */ /* 0x000fea0003800000 */
.L_x_0:
[----:B------:R-:W-:-:S00]  /*0330*/  BRA `(.L_x_0) ;  /* 0xfffffffc00fc7947 */ /* 0x000fc0000383ffff */
[----:B------:R-:W-:-:S00]  /*0340*/  NOP ;  /* 0x0000000000007918 */ /* 0x000fc00000000000 */
        /* <DEDUP_REMOVED lines=11> */
.L_x_3:


//--------------------- .text._Z10helloworldv     --------------------------
	.section	.text._Z10helloworldv,"ax",@progbits
	.align	128
        .global         _Z10helloworldv
        .type           _Z10helloworldv,@function
        .size           _Z10helloworldv,(.L_x_4 - _Z10helloworldv)
        .other          _Z10helloworldv,@"STO_CUDA_ENTRY STV_DEFAULT"
_Z10helloworldv:
.text._Z10helloworldv:
[----:B------:R-:W0:Y:S01]  /*0000*/  LDC R1, c[0x0][0x37c] ;  /* 0x0000df00ff017b82 */ /* 0x000e220000000800 */
[----:B------:R-:W-:Y:S01]  /*0010*/  MOV R0, 0x8 ;  /* 0x0000000800007802 */ /* 0x000fe20000000f00 */
[----:B------:R-:W1:Y:S01]  /*0020*/  LDCU.64 UR4, c[0x4][URZ] ;  /* 0x01000000ff0477ac */ /* 0x000e620008000a00 */
[----:B------:R-:W-:-:S05]  /*0030*/  CS2R R6, SRZ ;  /* 0x0000000000067805 */ /* 0x000fca000001ff00 */
[----:B------:R2:W3:Y:S01]  /*0040*/  LDC.64 R2, c[0x4][R0] ;  /* 0x0100000000027b82 */ /* 0x0004e20000000a00 */
[----:B-1----:R-:W-:Y:S02]  /*0050*/  IMAD.U32 R4, RZ, RZ, UR4 ;  /* 0x00000004ff047e24 */ /* 0x002fe4000f8e00ff */
[----:B--2---:R-:W-:-:S07]  /*0060*/  IMAD.U32 R5, RZ, RZ, UR5 ;  /* 0x00000005ff057e24 */ /* 0x004fce000f8e00ff */
[----:B------:R-:W-:-:S07]  /*0070*/  LEPC R20, `(.L_x_1) ;  /* 0x000000001014794e */ /* 0x000fce0000000000 */
[----:B0--3--:R-:W-:Y:S05]  /*0080*/  CALL.ABS.NOINC R2 ;  /* 0x0000000002007343 */ /* 0x009fea0003c00000 */
.L_x_1:
[----:B------:R-:W-:Y:S05]  /*0090*/  EXIT ;  /* 0x000000000000794d */ /* 0x000fea0003800000 */
.L_x_2:
        /* <DEDUP_REMOVED lines=14> */
.L_x_4:


//--------------------- .nv.global.init           --------------------------
	.section	.nv.global.init,"aw",@progbits
.nv.global.init:
	.type		$str,@object
	.size		$str,(.L_0 - $str)
$str:
        /*0000*/ 	.byte	0x48, 0x65, 0x6c, 0x6c, 0x6f, 0x20, 0x57, 0x6f, 0x72, 0x6c, 0x64, 0x21, 0x0a, 0x00
.L_0:


//--------------------- .nv.shared._Z3mulPiS_S_   --------------------------
	.section	.nv.shared._Z3mulPiS_S_,"aw",@nobits
	.sectionflags	@""
	.align	4
.nv.shared._Z3mulPiS_S_:
	.zero		1216


//--------------------- .nv.shared.reserved.0     --------------------------
	.section	.nv.shared.reserved.0,"aw",@nobits
	.weak		__nv_reservedSMEM_offset_0_alias
	.size		__nv_reservedSMEM_offset_0_alias, 0, 64
	.other		__nv_reservedSMEM_offset_0_alias,@"STO_CUDA_RESERVED_SHARED STV_DEFAULT"
__nv_reservedSMEM_offset_0_alias:
	.zero		0
	.zero		64


//--------------------- .nv.constant0._Z3mulPiS_S_ --------------------------
	.section	.nv.constant0._Z3mulPiS_S_,"a",@progbits
	.sectionflags	@""
	.align	4
.nv.constant0._Z3mulPiS_S_:
	.zero		920


//--------------------- .nv.constant0._Z10helloworldv --------------------------
	.section	.nv.constant0._Z10helloworldv,"a",@progbits
	.sectionflags	@""
	.align	4
.nv.constant0._Z10helloworldv:
	.zero		896


//--------------------- SYMBOLS --------------------------

	.type		.nv.reservedSmem.offset0,@object
	.size		.nv.reservedSmem.offset0,0x4
	.type		.nv.reservedSmem.cap,@object
	.size		.nv.reservedSmem.cap,0x4
	.type		vprintf,@function
